//
// Generated by NVIDIA NVVM Compiler
//
// Compiler Build ID: CL-36424714
// Cuda compilation tools, release 13.0, V13.0.88
// Based on NVVM 20.0.0
//

.version 9.0
.target sm_100
.address_size 64

	// .globl	addTensor

.visible .entry addTensor(
	.param .u64 .ptr .align 1 addTensor_param_0,
	.param .u64 .ptr .align 1 addTensor_param_1,
	.param .u64 .ptr .align 1 addTensor_param_2
)
{
	.reg .b32 	%r<5>;
	.reg .b32 	%f<4>;
	.reg .b64 	%rd<11>;

	ld.param.u64 	%rd1, [addTensor_param_0];
	ld.param.u64 	%rd2, [addTensor_param_1];
	ld.param.u64 	%rd3, [addTensor_param_2];
	cvta.to.global.u64 	%rd4, %rd3;
	cvta.to.global.u64 	%rd5, %rd2;
	cvta.to.global.u64 	%rd6, %rd1;
	mov.u32 	%r1, %ntid.x;
	mov.u32 	%r2, %ctaid.x;
	mov.u32 	%r3, %tid.x;
	mad.lo.s32 	%r4, %r1, %r2, %r3;
	mul.wide.s32 	%rd7, %r4, 4;
	add.s64 	%rd8, %rd6, %rd7;
	ld.global.f32 	%f1, [%rd8];
	add.s64 	%rd9, %rd5, %rd7;
	ld.global.f32 	%f2, [%rd9];
	add.f32 	%f3, %f1, %f2;
	add.s64 	%rd10, %rd4, %rd7;
	st.global.f32 	[%rd10], %f3;
	ret;

}
	// .globl	addBroadcastedTensor
.visible .entry addBroadcastedTensor(
	.param .u64 .ptr .align 1 addBroadcastedTensor_param_0,
	.param .u64 .ptr .align 1 addBroadcastedTensor_param_1,
	.param .u64 .ptr .align 1 addBroadcastedTensor_param_2
)
{
	.reg .b32 	%r<5>;
	.reg .b32 	%f<4>;
	.reg .b64 	%rd<12>;

	ld.param.u64 	%rd1, [addBroadcastedTensor_param_0];
	ld.param.u64 	%rd2, [addBroadcastedTensor_param_1];
	ld.param.u64 	%rd3, [addBroadcastedTensor_param_2];
	cvta.to.global.u64 	%rd4, %rd3;
	cvta.to.global.u64 	%rd5, %rd2;
	cvta.to.global.u64 	%rd6, %rd1;
	mov.u32 	%r1, %ntid.x;
	mov.u32 	%r2, %ctaid.x;
	mov.u32 	%r3, %tid.x;
	mad.lo.s32 	%r4, %r1, %r2, %r3;
	mul.wide.s32 	%rd7, %r4, 4;
	add.s64 	%rd8, %rd6, %rd7;
	ld.global.f32 	%f1, [%rd8];
	mul.wide.u32 	%rd9, %r3, 4;
	add.s64 	%rd10, %rd5, %rd9;
	ld.global.f32 	%f2, [%rd10];
	add.f32 	%f3, %f1, %f2;
	add.s64 	%rd11, %rd4, %rd7;
	st.global.f32 	[%rd11], %f3;
	ret;

}


// ===== COMPILED SASS (sm_100) =====

	.target	sm_100

	.elftype	@"ET_EXEC"


//--------------------- .note.nv.tkinfo           --------------------------
	.section	.note.nv.tkinfo,"",@"SHT_NOTE"
	.sectionflags	@"SHF_NOTE_NV_TKINFO"
	.tkinfo
        /*0018*/ 	.word	0x00000002
        /*0030*/ 	.string	""
        /*0030*/ 	.string	"ptxas"
        /*0030*/ 	.string	"Cuda compilation tools, release 13.0, V13.0.88"
        /*0030*/ 	.string	"Build cuda_13.0.r13.0/compiler.36424714_0"
        /*0030*/ 	.string	"-arch sm_100 -m 64 "



//--------------------- .note.nv.cuinfo           --------------------------
	.section	.note.nv.cuinfo,"",@"SHT_NOTE"
	.sectionflags	@"SHF_NOTE_NV_CUINFO"
        /*0018*/ 	.short	0x0002
        /*001a*/ 	.short	0x0064
        /*001c*/ 	.short	0x0082
	.zero		2


//--------------------- .nv.info                  --------------------------
	.section	.nv.info,"",@"SHT_CUDA_INFO"
	.align	4


	//----- nvinfo : EIATTR_REGCOUNT
	.align		4
        /*0000*/ 	.byte	0x04, 0x2f
        /*0002*/ 	.short	(.L_1 - .L_0)
	.align		4
.L_0:
        /*0004*/ 	.word	index@(addTensor)
        /*0008*/ 	.word	0x0000000c


	//----- nvinfo : EIATTR_FRAME_SIZE
	.align		4
.L_1:
        /*000c*/ 	.byte	0x04, 0x11
        /*000e*/ 	.short	(.L_3 - .L_2)
	.align		4
.L_2:
        /*0010*/ 	.word	index@(addTensor)
        /*0014*/ 	.word	0x00000000


	//----- nvinfo : EIATTR_REGCOUNT
	.align		4
.L_3:
        /*0018*/ 	.byte	0x04, 0x2f
        /*001a*/ 	.short	(.L_5 - .L_4)
	.align		4
.L_4:
        /*001c*/ 	.word	index@(addBroadcastedTensor)
        /*0020*/ 	.word	0x0000000c


	//----- nvinfo : EIATTR_FRAME_SIZE
	.align		4
.L_5:
        /*0024*/ 	.byte	0x04, 0x11
        /*0026*/ 	.short	(.L_7 - .L_6)
	.align		4
.L_6:
        /*0028*/ 	.word	index@(addBroadcastedTensor)
        /*002c*/ 	.word	0x00000000


	//----- nvinfo : EIATTR_MIN_STACK_SIZE
	.align		4
.L_7:
        /*0030*/ 	.byte	0x04, 0x12
        /*0032*/ 	.short	(.L_9 - .L_8)
	.align		4
.L_8:
        /*0034*/ 	.word	index@(addBroadcastedTensor)
        /*0038*/ 	.word	0x00000000


	//----- nvinfo : EIATTR_MIN_STACK_SIZE
	.align		4
.L_9:
        /*003c*/ 	.byte	0x04, 0x12
        /*003e*/ 	.short	(.L_11 - .L_10)
	.align		4
.L_10:
        /*0040*/ 	.word	index@(addTensor)
        /*0044*/ 	.word	0x00000000
.L_11:


//--------------------- .nv.compat                --------------------------
	.section	.nv.compat,"",@"SHT_CUDA_COMPAT_INFO"
	.align	4
        /*0000*/ 	.byte	0x02, 0x09, 0x00, 0x00, 0x02, 0x02, 0x01, 0x00, 0x02, 0x05, 0x05, 0x00, 0x03, 0x07, 0x01, 0x01
        /*0010*/ 	.byte	0x02, 0x03, 0x00, 0x00, 0x02, 0x06, 0x01, 0x00, 0x04, 0x0b, 0x08, 0x00, 0x09, 0x00, 0x00, 0x00
        /*0020*/ 	.byte	0x00, 0x00, 0x00, 0x00


//--------------------- .nv.info.addBroadcastedTensor --------------------------
	.section	.nv.info.addBroadcastedTensor,"",@"SHT_CUDA_INFO"
	.sectionflags	@""
	.align	4


	//----- nvinfo : EIATTR_CUDA_API_VERSION
	.align		4
        /*0000*/ 	.byte	0x04, 0x37
        /*0002*/ 	.short	(.L_13 - .L_12)
.L_12:
        /*0004*/ 	.word	0x00000082


	//----- nvinfo : EIATTR_KPARAM_INFO
	.align		4
.L_13:
        /*0008*/ 	.byte	0x04, 0x17
        /*000a*/ 	.short	(.L_15 - .L_14)
.L_14:
        /*000c*/ 	.word	0x00000000
        /*0010*/ 	.short	0x0002
        /*0012*/ 	.short	0x0010
        /*0014*/ 	.byte	0x00, 0xf5, 0x21, 0x00


	//----- nvinfo : EIATTR_KPARAM_INFO
	.align		4
.L_15:
        /*0018*/ 	.byte	0x04, 0x17
        /*001a*/ 	.short	(.L_17 - .L_16)
.L_16:
        /*001c*/ 	.word	0x00000000
        /*0020*/ 	.short	0x0001
        /*0022*/ 	.short	0x0008
        /*0024*/ 	.byte	0x00, 0xf5, 0x21, 0x00


	//----- nvinfo : EIATTR_KPARAM_INFO
	.align		4
.L_17:
        /*0028*/ 	.byte	0x04, 0x17
        /*002a*/ 	.short	(.L_19 - .L_18)
.L_18:
        /*002c*/ 	.word	0x00000000
        /*0030*/ 	.short	0x0000
        /*0032*/ 	.short	0x0000
        /*0034*/ 	.byte	0x00, 0xf5, 0x21, 0x00


	//----- nvinfo : EIATTR_SPARSE_MMA_MASK
	.align		4
.L_19:
        /*0038*/ 	.byte	0x03, 0x50
        /*003a*/ 	.short	0x0000


	//----- nvinfo : EIATTR_MAXREG_COUNT
	.align		4
        /*003c*/ 	.byte	0x03, 0x1b
        /*003e*/ 	.short	0x00ff


	//----- nvinfo : EIATTR_MERCURY_ISA_VERSION
	.align		4
        /*0040*/ 	.byte	0x03, 0x5f
        /*0042*/ 	.short	0x0101


	//----- nvinfo : EIATTR_VRC_CTA_INIT_COUNT
	.align		4
        /*0044*/ 	.byte	0x02, 0x4a
	.zero		1
	.zero		1


	//----- nvinfo : EIATTR_EXIT_INSTR_OFFSETS
	.align		4
        /*0048*/ 	.byte	0x04, 0x1c
        /*004a*/ 	.short	(.L_21 - .L_20)


	//   ....[0]....
.L_20:
        /*004c*/ 	.word	0x00000100


	//----- nvinfo : EIATTR_CBANK_PARAM_SIZE
	.align		4
.L_21:
        /*0050*/ 	.byte	0x03, 0x19
        /*0052*/ 	.short	0x0018


	//----- nvinfo : EIATTR_PARAM_CBANK
	.align		4
        /*0054*/ 	.byte	0x04, 0x0a
        /*0056*/ 	.short	(.L_23 - .L_22)
	.align		4
.L_22:
        /*0058*/ 	.word	index@(.nv.constant0.addBroadcastedTensor)
        /*005c*/ 	.short	0x0380
        /*005e*/ 	.short	0x0018


	//----- nvinfo : EIATTR_SW_WAR
	.align		4
.L_23:
        /*0060*/ 	.byte	0x04, 0x36
        /*0062*/ 	.short	(.L_25 - .L_24)
.L_24:
        /*0064*/ 	.word	0x00000008
.L_25:


//--------------------- .nv.info.addTensor        --------------------------
	.section	.nv.info.addTensor,"",@"SHT_CUDA_INFO"
	.sectionflags	@""
	.align	4


	//----- nvinfo : EIATTR_CUDA_API_VERSION
	.align		4
        /*0000*/ 	.byte	0x04, 0x37
        /*0002*/ 	.short	(.L_27 - .L_26)
.L_26:
        /*0004*/ 	.word	0x00000082


	//----- nvinfo : EIATTR_KPARAM_INFO
	.align		4
.L_27:
        /*0008*/ 	.byte	0x04, 0x17
        /*000a*/ 	.short	(.L_29 - .L_28)
.L_28:
        /*000c*/ 	.word	0x00000000
        /*0010*/ 	.short	0x0002
        /*0012*/ 	.short	0x0010
        /*0014*/ 	.byte	0x00, 0xf5, 0x21, 0x00


	//----- nvinfo : EIATTR_KPARAM_INFO
	.align		4
.L_29:
        /*0018*/ 	.byte	0x04, 0x17
        /*001a*/ 	.short	(.L_31 - .L_30)
.L_30:
        /*001c*/ 	.word	0x00000000
        /*0020*/ 	.short	0x0001
        /*0022*/ 	.short	0x0008
        /*0024*/ 	.byte	0x00, 0xf5, 0x21, 0x00


	//----- nvinfo : EIATTR_KPARAM_INFO
	.align		4
.L_31:
        /*0028*/ 	.byte	0x04, 0x17
        /*002a*/ 	.short	(.L_33 - .L_32)
.L_32:
        /*002c*/ 	.word	0x00000000
        /*0030*/ 	.short	0x0000
        /*0032*/ 	.short	0x0000
        /*0034*/ 	.byte	0x00, 0xf5, 0x21, 0x00


	//----- nvinfo : EIATTR_SPARSE_MMA_MASK
	.align		4
.L_33:
        /*0038*/ 	.byte	0x03, 0x50
        /*003a*/ 	.short	0x0000


	//----- nvinfo : EIATTR_MAXREG_COUNT
	.align		4
        /*003c*/ 	.byte	0x03, 0x1b
        /*003e*/ 	.short	0x00ff


	//----- nvinfo : EIATTR_MERCURY_ISA_VERSION
	.align		4
        /*0040*/ 	.byte	0x03, 0x5f
        /*0042*/ 	.short	0x0101


	//----- nvinfo : EIATTR_VRC_CTA_INIT_COUNT
	.align		4
        /*0044*/ 	.byte	0x02, 0x4a
	.zero		1
	.zero		1


	//----- nvinfo : EIATTR_EXIT_INSTR_OFFSETS
	.align		4
        /*0048*/ 	.byte	0x04, 0x1c
        /*004a*/ 	.short	(.L_35 - .L_34)


	//   ....[0]....
.L_34:
        /*004c*/ 	.word	0x00000100


	//----- nvinfo : EIATTR_CBANK_PARAM_SIZE
	.align		4
.L_35:
        /*0050*/ 	.byte	0x03, 0x19
        /*0052*/ 	.short	0x0018


	//----- nvinfo : EIATTR_PARAM_CBANK
	.align		4
        /*0054*/ 	.byte	0x04, 0x0a
        /*0056*/ 	.short	(.L_37 - .L_36)
	.align		4
.L_36:
        /*0058*/ 	.word	index@(.nv.constant0.addTensor)
        /*005c*/ 	.short	0x0380
        /*005e*/ 	.short	0x0018


	//----- nvinfo : EIATTR_SW_WAR
	.align		4
.L_37:
        /*0060*/ 	.byte	0x04, 0x36
        /*0062*/ 	.short	(.L_39 - .L_38)
.L_38:
        /*0064*/ 	.word	0x00000008
.L_39:


//--------------------- .nv.callgraph             --------------------------
	.section	.nv.callgraph,"",@"SHT_CUDA_CALLGRAPH"
	.align	4
	.sectionentsize	8
	.align		4
        /*0000*/ 	.word	0x00000000
	.align		4
        /*0004*/ 	.word	0xffffffff
	.align		4
        /*0008*/ 	.word	0x00000000
	.align		4
        /*000c*/ 	.word	0xfffffffe
	.align		4
        /*0010*/ 	.word	0x00000000
	.align		4
        /*0014*/ 	.word	0xfffffffd
	.align		4
        /*0018*/ 	.word	0x00000000
	.align		4
        /*001c*/ 	.word	0xfffffffc


//--------------------- .text.addBroadcastedTensor --------------------------
	.section	.text.addBroadcastedTensor,"ax",@progbits
	.align	128
        .global         addBroadcastedTensor
        .type           addBroadcastedTensor,@function
        .size           addBroadcastedTensor,(.L_x_2 - addBroadcastedTensor)
        .other          addBroadcastedTensor,@"STO_CUDA_ENTRY STV_DEFAULT"
addBroadcastedTensor:
.text.addBroadcastedTensor:
[----:B------:R-:W-:Y:S01]  /*0000*/  LDC R1, c[0x0][0x37c] ;  /* 0x0000df00ff017b82 */ /* 0x000fe20000000800 */
[----:B------:R-:W0:Y:S07]  /*0010*/  S2R R9, SR_CTAID.X ;  /* 0x0000000000097919 */ /* 0x000e2e0000002500 */
[----:B------:R-:W1:Y:S01]  /*0020*/  LDC.64 R4, c[0x0][0x388] ;  /* 0x0000e200ff047b82 */ /* 0x000e620000000a00 */
[----:B------:R-:W0:Y:S01]  /*0030*/  LDCU UR6, c[0x0][0x360] ;  /* 0x00006c00ff0677ac */ /* 0x000e220008000800 */
[----:B------:R-:W0:Y:S01]  /*0040*/  S2R R0, SR_TID.X ;  /* 0x0000000000007919 */ /* 0x000e220000002100 */
[----:B------:R-:W2:Y:S05]  /*0050*/  LDCU.64 UR4, c[0x0][0x358] ;  /* 0x00006b00ff0477ac */ /* 0x000eaa0008000a00 */
[----:B------:R-:W3:Y:S08]  /*0060*/  LDC.64 R2, c[0x0][0x380] ;  /* 0x0000e000ff027b82 */ /* 0x000ef00000000a00 */
[----:B------:R-:W4:Y:S01]  /*0070*/  LDC.64 R6, c[0x0][0x390] ;  /* 0x0000e400ff067b82 */ /* 0x000f220000000a00 */
[----:B0-----:R-:W-:-:S02]  /*0080*/  IMAD R9, R9, UR6, R0 ;  /* 0x0000000609097c24 */ /* 0x001fc4000f8e0200 */
[----:B-1----:R-:W-:-:S04]  /*0090*/  IMAD.WIDE.U32 R4, R0, 0x4, R4 ;  /* 0x0000000400047825 */ /* 0x002fc800078e0004 */
[C---:B---3--:R-:W-:Y:S02]  /*00a0*/  IMAD.WIDE R2, R9.reuse, 0x4, R2 ;  /* 0x0000000409027825 */ /* 0x048fe400078e0202 */
[----:B--2---:R-:W2:Y:S04]  /*00b0*/  LDG.E R5, desc[UR4][R4.64] ;  /* 0x0000000404057981 */ /* 0x004ea8000c1e1900 */
[----:B------:R-:W2:Y:S01]  /*00c0*/  LDG.E R2, desc[UR4][R2.64] ;  /* 0x0000000402027981 */ /* 0x000ea2000c1e1900 */
[----:B----4-:R-:W-:-:S04]  /*00d0*/  IMAD.WIDE R6, R9, 0x4, R6 ;  /* 0x0000000409067825 */ /* 0x010fc800078e0206 */
[----:B--2---:R-:W-:-:S05]  /*00e0*/  FADD R9, R2, R5 ;  /* 0x0000000502097221 */ /* 0x004fca0000000000 */
[----:B------:R-:W-:Y:S01]  /*00f0*/  STG.E desc[UR4][R6.64], R9 ;  /* 0x0000000906007986 */ /* 0x000fe2000c101904 */
[----:B------:R-:W-:Y:S05]  /*0100*/  EXIT ;  /* 0x000000000000794d */ /* 0x000fea0003800000 */
.L_x_0:
[----:B------:R-:W-:-:S00]  /*0110*/  BRA `(.L_x_0) ;  /* 0xfffffffc00fc7947 */ /* 0x000fc0000383ffff */
[----:B------:R-:W-:-:S00]  /*0120*/  NOP ;  /* 0x0000000000007918 */ /* 0x000fc00000000000 */
        /* <DEDUP_REMOVED lines=13> */
.L_x_2:


//--------------------- .text.addTensor           --------------------------
	.section	.text.addTensor,"ax",@progbits
	.align	128
        .global         addTensor
        .type           addTensor,@function
        .size           addTensor,(.L_x_3 - addTensor)
        .other          addTensor,@"STO_CUDA_ENTRY STV_DEFAULT"
addTensor:
.text.addTensor:
        /* <DEDUP_REMOVED lines=8> */
[----:B0-----:R-:W-:-:S04]  /*0080*/  IMAD R9, R9, UR6, R0 ;  /* 0x0000000609097c24 */ /* 0x001fc8000f8e0200 */
[----:B-1----:R-:W-:-:S04]  /*0090*/  IMAD.WIDE R2, R9, 0x4, R2 ;  /* 0x0000000409027825 */ /* 0x002fc800078e0202 */
[C---:B---3--:R-:W-:Y:S02]  /*00a0*/  IMAD.WIDE R4, R9.reuse, 0x4, R4 ;  /* 0x0000000409047825 */ /* 0x048fe400078e0204 */
[----:B--2---:R-:W2:Y:S04]  /*00b0*/  LDG.E R2, desc[UR4][R2.64] ;  /* 0x0000000402027981 */ /* 0x004ea8000c1e1900 */
[----:B------:R-:W2:Y:S01]  /*00c0*/  LDG.E R5, desc[UR4][R4.64] ;  /* 0x0000000404057981 */ /* 0x000ea2000c1e1900 */
[----:B----4-:R-:W-:-:S04]  /*00d0*/  IMAD.WIDE R6, R9, 0x4, R6 ;  /* 0x0000000409067825 */ /* 0x010fc800078e0206 */
[----:B--2---:R-:W-:-:S05]  /*00e0*/  FADD R9, R2, R5 ;  /* 0x0000000502097221 */ /* 0x004fca0000000000 */
[----:B------:R-:W-:Y:S01]  /*00f0*/  STG.E desc[UR4][R6.64], R9 ;  /* 0x0000000906007986 */ /* 0x000fe2000c101904 */
[----:B------:R-:W-:Y:S05]  /*0100*/  EXIT ;  /* 0x000000000000794d */ /* 0x000fea0003800000 */
.L_x_1:
        /* <DEDUP_REMOVED lines=15> */
.L_x_3:


//--------------------- .nv.shared.reserved.0     --------------------------
	.section	.nv.shared.reserved.0,"aw",@nobits
	.weak		__nv_reservedSMEM_offset_0_alias
	.size		__nv_reservedSMEM_offset_0_alias, 0, 64
	.other		__nv_reservedSMEM_offset_0_alias,@"STO_CUDA_RESERVED_SHARED STV_DEFAULT"
__nv_reservedSMEM_offset_0_alias:
	.zero		0
	.zero		64


//--------------------- .nv.constant0.addBroadcastedTensor --------------------------
	.section	.nv.constant0.addBroadcastedTensor,"a",@progbits
	.sectionflags	@""
	.align	4
.nv.constant0.addBroadcastedTensor:
	.zero		920


//--------------------- .nv.constant0.addTensor   --------------------------
	.section	.nv.constant0.addTensor,"a",@progbits
	.sectionflags	@""
	.align	4
.nv.constant0.addTensor:
	.zero		920


//--------------------- SYMBOLS --------------------------

	.type		.nv.reservedSmem.offset0,@object
	.size		.nv.reservedSmem.offset0,0x4
